//
// Generated by NVIDIA NVVM Compiler
//
// Compiler Build ID: CL-36424714
// Cuda compilation tools, release 13.0, V13.0.88
// Based on NVVM 20.0.0
//

.version 9.0
.target sm_100
.address_size 64

	// .globl	_Z6kernelPii
// _ZZ6kernelPiiE1s has been demoted

.visible .entry _Z6kernelPii(
	.param .u64 .ptr .align 1 _Z6kernelPii_param_0,
	.param .u32 _Z6kernelPii_param_1
)
{
	.reg .b32 	%r<12>;
	.reg .b64 	%rd<5>;
	// demoted variable
	.shared .align 4 .b8 _ZZ6kernelPiiE1s[256];
	ld.param.u64 	%rd1, [_Z6kernelPii_param_0];
	ld.param.u32 	%r1, [_Z6kernelPii_param_1];
	cvta.to.global.u64 	%rd2, %rd1;
	mov.u32 	%r2, %tid.x;
	not.b32 	%r3, %r2;
	add.s32 	%r4, %r1, %r3;
	mul.wide.u32 	%rd3, %r2, 4;
	add.s64 	%rd4, %rd2, %rd3;
	ld.global.u32 	%r5, [%rd4];
	shl.b32 	%r6, %r2, 2;
	mov.u32 	%r7, _ZZ6kernelPiiE1s;
	add.s32 	%r8, %r7, %r6;
	st.shared.u32 	[%r8], %r5;
	bar.sync 	0;
	shl.b32 	%r9, %r4, 2;
	add.s32 	%r10, %r7, %r9;
	ld.shared.u32 	%r11, [%r10];
	st.global.u32 	[%rd4], %r11;
	ret;

}


// ===== COMPILED SASS (sm_100) =====

	.target	sm_100

	.elftype	@"ET_EXEC"


//--------------------- .note.nv.tkinfo           --------------------------
	.section	.note.nv.tkinfo,"",@"SHT_NOTE"
	.sectionflags	@"SHF_NOTE_NV_TKINFO"
	.tkinfo
        /*0018*/ 	.word	0x00000002
        /*0030*/ 	.string	""
        /*0030*/ 	.string	"ptxas"
        /*0030*/ 	.string	"Cuda compilation tools, release 13.0, V13.0.88"
        /*0030*/ 	.string	"Build cuda_13.0.r13.0/compiler.36424714_0"
        /*0030*/ 	.string	"-arch sm_100 -m 64 "



//--------------------- .note.nv.cuinfo           --------------------------
	.section	.note.nv.cuinfo,"",@"SHT_NOTE"
	.sectionflags	@"SHF_NOTE_NV_CUINFO"
        /*0018*/ 	.short	0x0002
        /*001a*/ 	.short	0x0064
        /*001c*/ 	.short	0x0082
	.zero		2


//--------------------- .nv.info                  --------------------------
	.section	.nv.info,"",@"SHT_CUDA_INFO"
	.align	4


	//----- nvinfo : EIATTR_REGCOUNT
	.align		4
        /*0000*/ 	.byte	0x04, 0x2f
        /*0002*/ 	.short	(.L_1 - .L_0)
	.align		4
.L_0:
        /*0004*/ 	.word	index@(_Z6kernelPii)
        /*0008*/ 	.word	0x0000000a


	//----- nvinfo : EIATTR_FRAME_SIZE
	.align		4
.L_1:
        /*000c*/ 	.byte	0x04, 0x11
        /*000e*/ 	.short	(.L_3 - .L_2)
	.align		4
.L_2:
        /*0010*/ 	.word	index@(_Z6kernelPii)
        /*0014*/ 	.word	0x00000000


	//----- nvinfo : EIATTR_MIN_STACK_SIZE
	.align		4
.L_3:
        /*0018*/ 	.byte	0x04, 0x12
        /*001a*/ 	.short	(.L_5 - .L_4)
	.align		4
.L_4:
        /*001c*/ 	.word	index@(_Z6kernelPii)
        /*0020*/ 	.word	0x00000000
.L_5:


//--------------------- .nv.compat                --------------------------
	.section	.nv.compat,"",@"SHT_CUDA_COMPAT_INFO"
	.align	4
        /*0000*/ 	.byte	0x02, 0x09, 0x00, 0x00, 0x02, 0x02, 0x01, 0x00, 0x02, 0x05, 0x05, 0x00, 0x03, 0x07, 0x01, 0x01
        /*0010*/ 	.byte	0x02, 0x03, 0x00, 0x00, 0x02, 0x06, 0x01, 0x00, 0x04, 0x0b, 0x08, 0x00, 0x09, 0x00, 0x00, 0x00
        /*0020*/ 	.byte	0x00, 0x00, 0x00, 0x00


//--------------------- .nv.info._Z6kernelPii     --------------------------
	.section	.nv.info._Z6kernelPii,"",@"SHT_CUDA_INFO"
	.sectionflags	@""
	.align	4


	//----- nvinfo : EIATTR_CUDA_API_VERSION
	.align		4
        /*0000*/ 	.byte	0x04, 0x37
        /*0002*/ 	.short	(.L_7 - .L_6)
.L_6:
        /*0004*/ 	.word	0x00000082


	//----- nvinfo : EIATTR_KPARAM_INFO
	.align		4
.L_7:
        /*0008*/ 	.byte	0x04, 0x17
        /*000a*/ 	.short	(.L_9 - .L_8)
.L_8:
        /*000c*/ 	.word	0x00000000
        /*0010*/ 	.short	0x0001
        /*0012*/ 	.short	0x0008
        /*0014*/ 	.byte	0x00, 0xf0, 0x11, 0x00


	//----- nvinfo : EIATTR_KPARAM_INFO
	.align		4
.L_9:
        /*0018*/ 	.byte	0x04, 0x17
        /*001a*/ 	.short	(.L_11 - .L_10)
.L_10:
        /*001c*/ 	.word	0x00000000
        /*0020*/ 	.short	0x0000
        /*0022*/ 	.short	0x0000
        /*0024*/ 	.byte	0x00, 0xf5, 0x21, 0x00


	//----- nvinfo : EIATTR_SPARSE_MMA_MASK
	.align		4
.L_11:
        /*0028*/ 	.byte	0x03, 0x50
        /*002a*/ 	.short	0x0000


	//----- nvinfo : EIATTR_MAXREG_COUNT
	.align		4
        /*002c*/ 	.byte	0x03, 0x1b
        /*002e*/ 	.short	0x00ff


	//----- nvinfo : EIATTR_NUM_BARRIERS
	.align		4
        /*0030*/ 	.byte	0x02, 0x4c
        /*0032*/ 	.byte	0x01
	.zero		1


	//----- nvinfo : EIATTR_MERCURY_ISA_VERSION
	.align		4
        /*0034*/ 	.byte	0x03, 0x5f
        /*0036*/ 	.short	0x0101


	//----- nvinfo : EIATTR_VRC_CTA_INIT_COUNT
	.align		4
        /*0038*/ 	.byte	0x02, 0x4a
	.zero		1
	.zero		1


	//----- nvinfo : EIATTR_EXIT_INSTR_OFFSETS
	.align		4
        /*003c*/ 	.byte	0x04, 0x1c
        /*003e*/ 	.short	(.L_13 - .L_12)


	//   ....[0]....
.L_12:
        /*0040*/ 	.word	0x00000120


	//----- nvinfo : EIATTR_CBANK_PARAM_SIZE
	.align		4
.L_13:
        /*0044*/ 	.byte	0x03, 0x19
        /*0046*/ 	.short	0x000c


	//----- nvinfo : EIATTR_PARAM_CBANK
	.align		4
        /*0048*/ 	.byte	0x04, 0x0a
        /*004a*/ 	.short	(.L_15 - .L_14)
	.align		4
.L_14:
        /*004c*/ 	.word	index@(.nv.constant0._Z6kernelPii)
        /*0050*/ 	.short	0x0380
        /*0052*/ 	.short	0x000c


	//----- nvinfo : EIATTR_SW_WAR
	.align		4
.L_15:
        /*0054*/ 	.byte	0x04, 0x36
        /*0056*/ 	.short	(.L_17 - .L_16)
.L_16:
        /*0058*/ 	.word	0x00000008
.L_17:


//--------------------- .nv.callgraph             --------------------------
	.section	.nv.callgraph,"",@"SHT_CUDA_CALLGRAPH"
	.align	4
	.sectionentsize	8
	.align		4
        /*0000*/ 	.word	0x00000000
	.align		4
        /*0004*/ 	.word	0xffffffff
	.align		4
        /*0008*/ 	.word	0x00000000
	.align		4
        /*000c*/ 	.word	0xfffffffe
	.align		4
        /*0010*/ 	.word	0x00000000
	.align		4
        /*0014*/ 	.word	0xfffffffd
	.align		4
        /*0018*/ 	.word	0x00000000
	.align		4
        /*001c*/ 	.word	0xfffffffc


//--------------------- .text._Z6kernelPii        --------------------------
	.section	.text._Z6kernelPii,"ax",@progbits
	.align	128
        .global         _Z6kernelPii
        .type           _Z6kernelPii,@function
        .size           _Z6kernelPii,(.L_x_1 - _Z6kernelPii)
        .other          _Z6kernelPii,@"STO_CUDA_ENTRY STV_DEFAULT"
_Z6kernelPii:
.text._Z6kernelPii:
[----:B------:R-:W-:Y:S01]  /*0000*/  LDC R1, c[0x0][0x37c] ;  /* 0x0000df00ff017b82 */ /* 0x000fe20000000800 */
[----:B------:R-:W0:Y:S07]  /*0010*/  S2R R5, SR_TID.X ;  /* 0x0000000000057919 */ /* 0x000e2e0000002100 */
[----:B------:R-:W0:Y:S01]  /*0020*/  LDC.64 R2, c[0x0][0x380] ;  /* 0x0000e000ff027b82 */ /* 0x000e220000000a00 */
[----:B------:R-:W1:Y:S01]  /*0030*/  LDCU.64 UR6, c[0x0][0x358] ;  /* 0x00006b00ff0677ac */ /* 0x000e620008000a00 */
[----:B------:R-:W2:Y:S01]  /*0040*/  LDCU UR8, c[0x0][0x388] ;  /* 0x00007100ff0877ac */ /* 0x000ea20008000800 */
[----:B0-----:R-:W-:-:S05]  /*0050*/  IMAD.WIDE.U32 R2, R5, 0x4, R2 ;  /* 0x0000000405027825 */ /* 0x001fca00078e0002 */
[----:B-1----:R-:W3:Y:S01]  /*0060*/  LDG.E R4, desc[UR6][R2.64] ;  /* 0x0000000602047981 */ /* 0x002ee2000c1e1900 */
[----:B------:R-:W0:Y:S01]  /*0070*/  S2UR UR5, SR_CgaCtaId ;  /* 0x00000000000579c3 */ /* 0x000e220000008800 */
[----:B------:R-:W-:Y:S01]  /*0080*/  UMOV UR4, 0x400 ;  /* 0x0000040000047882 */ /* 0x000fe20000000000 */
[----:B------:R-:W-:-:S05]  /*0090*/  LOP3.LUT R0, RZ, R5, RZ, 0x33, !PT ;  /* 0x00000005ff007212 */ /* 0x000fca00078e33ff */
[----:B--2---:R-:W-:Y:S01]  /*00a0*/  VIADD R0, R0, UR8 ;  /* 0x0000000800007c36 */ /* 0x004fe20008000000 */
[----:B0-----:R-:W-:-:S06]  /*00b0*/  ULEA UR4, UR5, UR4, 0x18 ;  /* 0x0000000405047291 */ /* 0x001fcc000f8ec0ff */
[----:B------:R-:W-:Y:S02]  /*00c0*/  LEA R5, R5, UR4, 0x2 ;  /* 0x0000000405057c11 */ /* 0x000fe4000f8e10ff */
[----:B------:R-:W-:-:S03]  /*00d0*/  LEA R0, R0, UR4, 0x2 ;  /* 0x0000000400007c11 */ /* 0x000fc6000f8e10ff */
[----:B---3--:R-:W-:Y:S01]  /*00e0*/  STS [R5], R4 ;  /* 0x0000000405007388 */ /* 0x008fe20000000800 */
[----:B------:R-:W-:Y:S06]  /*00f0*/  BAR.SYNC.DEFER_BLOCKING 0x0 ;  /* 0x0000000000007b1d */ /* 0x000fec0000010000 */
[----:B------:R-:W0:Y:S04]  /*0100*/  LDS R7, [R0] ;  /* 0x0000000000077984 */ /* 0x000e280000000800 */
[----:B0-----:R-:W-:Y:S01]  /*0110*/  STG.E desc[UR6][R2.64], R7 ;  /* 0x0000000702007986 */ /* 0x001fe2000c101906 */
[----:B------:R-:W-:Y:S05]  /*0120*/  EXIT ;  /* 0x000000000000794d */ /* 0x000fea0003800000 */
.L_x_0:
[----:B------:R-:W-:-:S00]  /*0130*/  BRA `(.L_x_0) ;  /* 0xfffffffc00fc7947 */ /* 0x000fc0000383ffff */
[----:B------:R-:W-:-:S00]  /*0140*/  NOP ;  /* 0x0000000000007918 */ /* 0x000fc00000000000 */
        /* <DEDUP_REMOVED lines=11> */
.L_x_1:


//--------------------- .nv.shared._Z6kernelPii   --------------------------
	.section	.nv.shared._Z6kernelPii,"aw",@nobits
	.sectionflags	@""
	.align	4
.nv.shared._Z6kernelPii:
	.zero		1280


//--------------------- .nv.shared.reserved.0     --------------------------
	.section	.nv.shared.reserved.0,"aw",@nobits
	.weak		__nv_reservedSMEM_offset_0_alias
	.size		__nv_reservedSMEM_offset_0_alias, 0, 64
	.other		__nv_reservedSMEM_offset_0_alias,@"STO_CUDA_RESERVED_SHARED STV_DEFAULT"
__nv_reservedSMEM_offset_0_alias:
	.zero		0
	.zero		64


//--------------------- .nv.constant0._Z6kernelPii --------------------------
	.section	.nv.constant0._Z6kernelPii,"a",@progbits
	.sectionflags	@""
	.align	4
.nv.constant0._Z6kernelPii:
	.zero		908


//--------------------- SYMBOLS --------------------------

	.type		.nv.reservedSmem.offset0,@object
	.size		.nv.reservedSmem.offset0,0x4
	.type		.nv.reservedSmem.cap,@object
	.size		.nv.reservedSmem.cap,0x4
